//
// Generated by NVIDIA NVVM Compiler
//
// Compiler Build ID: CL-36424714
// Cuda compilation tools, release 13.0, V13.0.88
// Based on NVVM 20.0.0
//

.version 9.0
.target sm_100
.address_size 64

	// .globl	_Z26matrix_multiply_gpu_kernelPKfS0_Pfi

.visible .entry _Z26matrix_multiply_gpu_kernelPKfS0_Pfi(
	.param .u64 .ptr .align 1 _Z26matrix_multiply_gpu_kernelPKfS0_Pfi_param_0,
	.param .u64 .ptr .align 1 _Z26matrix_multiply_gpu_kernelPKfS0_Pfi_param_1,
	.param .u64 .ptr .align 1 _Z26matrix_multiply_gpu_kernelPKfS0_Pfi_param_2,
	.param .u32 _Z26matrix_multiply_gpu_kernelPKfS0_Pfi_param_3
)
{
	.reg .pred 	%p<10>;
	.reg .b32 	%r<40>;
	.reg .b32 	%f<67>;
	.reg .b64 	%rd<67>;

	ld.param.u64 	%rd14, [_Z26matrix_multiply_gpu_kernelPKfS0_Pfi_param_0];
	ld.param.u64 	%rd15, [_Z26matrix_multiply_gpu_kernelPKfS0_Pfi_param_1];
	ld.param.u32 	%r18, [_Z26matrix_multiply_gpu_kernelPKfS0_Pfi_param_3];
	cvta.to.global.u64 	%rd1, %rd15;
	cvta.to.global.u64 	%rd2, %rd14;
	mov.u32 	%r19, %ctaid.y;
	mov.u32 	%r20, %ntid.y;
	mov.u32 	%r21, %tid.y;
	mad.lo.s32 	%r1, %r19, %r20, %r21;
	mov.u32 	%r22, %ctaid.x;
	mov.u32 	%r23, %ntid.x;
	mov.u32 	%r24, %tid.x;
	mad.lo.s32 	%r2, %r22, %r23, %r24;
	max.s32 	%r25, %r1, %r2;
	setp.ge.s32 	%p1, %r25, %r18;
	@%p1 bra 	$L__BB0_13;
	mul.lo.s32 	%r3, %r18, %r1;
	and.b32  	%r4, %r18, 7;
	setp.lt.u32 	%p2, %r18, 8;
	mov.f32 	%f66, 0f00000000;
	mov.b32 	%r38, 0;
	@%p2 bra 	$L__BB0_4;
	and.b32  	%r38, %r18, 2147483640;
	neg.s32 	%r36, %r38;
	mul.wide.s32 	%rd16, %r18, 4;
	add.s64 	%rd3, %rd1, %rd16;
	shl.b32 	%r7, %r18, 3;
	mul.wide.s32 	%rd17, %r18, 8;
	add.s64 	%rd4, %rd1, %rd17;
	mul.wide.s32 	%rd18, %r18, 12;
	add.s64 	%rd5, %rd1, %rd18;
	mul.wide.s32 	%rd19, %r18, 16;
	add.s64 	%rd6, %rd1, %rd19;
	mul.wide.s32 	%rd20, %r18, 20;
	add.s64 	%rd7, %rd1, %rd20;
	mul.wide.s32 	%rd21, %r18, 24;
	add.s64 	%rd8, %rd1, %rd21;
	mul.wide.s32 	%rd22, %r18, 28;
	add.s64 	%rd9, %rd1, %rd22;
	mul.wide.u32 	%rd23, %r3, 4;
	add.s64 	%rd24, %rd23, %rd2;
	add.s64 	%rd66, %rd24, 16;
	mov.f32 	%f66, 0f00000000;
	mov.u32 	%r35, %r2;
$L__BB0_3:
	.pragma "nounroll";
	mul.wide.s32 	%rd25, %r35, 4;
	add.s64 	%rd26, %rd3, %rd25;
	add.s64 	%rd27, %rd4, %rd25;
	add.s64 	%rd28, %rd5, %rd25;
	add.s64 	%rd29, %rd6, %rd25;
	add.s64 	%rd30, %rd7, %rd25;
	add.s64 	%rd31, %rd8, %rd25;
	add.s64 	%rd32, %rd9, %rd25;
	add.s64 	%rd33, %rd1, %rd25;
	ld.global.f32 	%f16, [%rd66+-16];
	ld.global.f32 	%f17, [%rd33];
	fma.rn.f32 	%f18, %f16, %f17, %f66;
	ld.global.f32 	%f19, [%rd66+-12];
	ld.global.f32 	%f20, [%rd26];
	fma.rn.f32 	%f21, %f19, %f20, %f18;
	ld.global.f32 	%f22, [%rd66+-8];
	ld.global.f32 	%f23, [%rd27];
	fma.rn.f32 	%f24, %f22, %f23, %f21;
	ld.global.f32 	%f25, [%rd66+-4];
	ld.global.f32 	%f26, [%rd28];
	fma.rn.f32 	%f27, %f25, %f26, %f24;
	ld.global.f32 	%f28, [%rd66];
	ld.global.f32 	%f29, [%rd29];
	fma.rn.f32 	%f30, %f28, %f29, %f27;
	ld.global.f32 	%f31, [%rd66+4];
	ld.global.f32 	%f32, [%rd30];
	fma.rn.f32 	%f33, %f31, %f32, %f30;
	ld.global.f32 	%f34, [%rd66+8];
	ld.global.f32 	%f35, [%rd31];
	fma.rn.f32 	%f36, %f34, %f35, %f33;
	ld.global.f32 	%f37, [%rd66+12];
	ld.global.f32 	%f38, [%rd32];
	fma.rn.f32 	%f66, %f37, %f38, %f36;
	add.s32 	%r36, %r36, 8;
	add.s32 	%r35, %r35, %r7;
	add.s64 	%rd66, %rd66, 32;
	setp.ne.s32 	%p3, %r36, 0;
	@%p3 bra 	$L__BB0_3;
$L__BB0_4:
	setp.eq.s32 	%p4, %r4, 0;
	@%p4 bra 	$L__BB0_12;
	and.b32  	%r13, %r18, 3;
	setp.lt.u32 	%p5, %r4, 4;
	@%p5 bra 	$L__BB0_7;
	add.s32 	%r27, %r38, %r3;
	mul.wide.u32 	%rd34, %r27, 4;
	add.s64 	%rd35, %rd2, %rd34;
	ld.global.f32 	%f40, [%rd35];
	mad.lo.s32 	%r28, %r38, %r18, %r2;
	mul.wide.s32 	%rd36, %r28, 4;
	add.s64 	%rd37, %rd1, %rd36;
	ld.global.f32 	%f41, [%rd37];
	fma.rn.f32 	%f42, %f40, %f41, %f66;
	cvt.u64.u32 	%rd38, %r3;
	cvt.u64.u32 	%rd39, %r38;
	add.s64 	%rd40, %rd39, %rd38;
	shl.b64 	%rd41, %rd40, 2;
	add.s64 	%rd42, %rd2, %rd41;
	ld.global.f32 	%f43, [%rd42+4];
	mul.wide.s32 	%rd43, %r18, 4;
	add.s64 	%rd44, %rd37, %rd43;
	ld.global.f32 	%f44, [%rd44];
	fma.rn.f32 	%f45, %f43, %f44, %f42;
	ld.global.f32 	%f46, [%rd42+8];
	add.s64 	%rd45, %rd44, %rd43;
	ld.global.f32 	%f47, [%rd45];
	fma.rn.f32 	%f48, %f46, %f47, %f45;
	ld.global.f32 	%f49, [%rd42+12];
	add.s64 	%rd46, %rd45, %rd43;
	ld.global.f32 	%f50, [%rd46];
	fma.rn.f32 	%f66, %f49, %f50, %f48;
	add.s32 	%r38, %r38, 4;
$L__BB0_7:
	setp.eq.s32 	%p6, %r13, 0;
	@%p6 bra 	$L__BB0_12;
	setp.eq.s32 	%p7, %r13, 1;
	@%p7 bra 	$L__BB0_10;
	add.s32 	%r29, %r38, %r3;
	mul.wide.u32 	%rd47, %r29, 4;
	add.s64 	%rd48, %rd2, %rd47;
	ld.global.f32 	%f52, [%rd48];
	mad.lo.s32 	%r30, %r38, %r18, %r2;
	mul.wide.s32 	%rd49, %r30, 4;
	add.s64 	%rd50, %rd1, %rd49;
	ld.global.f32 	%f53, [%rd50];
	fma.rn.f32 	%f54, %f52, %f53, %f66;
	cvt.u64.u32 	%rd51, %r3;
	cvt.u64.u32 	%rd52, %r38;
	add.s64 	%rd53, %rd52, %rd51;
	shl.b64 	%rd54, %rd53, 2;
	add.s64 	%rd55, %rd2, %rd54;
	ld.global.f32 	%f55, [%rd55+4];
	mul.wide.s32 	%rd56, %r18, 4;
	add.s64 	%rd57, %rd50, %rd56;
	ld.global.f32 	%f56, [%rd57];
	fma.rn.f32 	%f66, %f55, %f56, %f54;
	add.s32 	%r38, %r38, 2;
$L__BB0_10:
	and.b32  	%r31, %r18, 1;
	setp.eq.b32 	%p8, %r31, 1;
	not.pred 	%p9, %p8;
	@%p9 bra 	$L__BB0_12;
	add.s32 	%r32, %r38, %r3;
	mul.wide.u32 	%rd58, %r32, 4;
	add.s64 	%rd59, %rd2, %rd58;
	ld.global.f32 	%f57, [%rd59];
	mad.lo.s32 	%r33, %r38, %r18, %r2;
	mul.wide.s32 	%rd60, %r33, 4;
	add.s64 	%rd61, %rd1, %rd60;
	ld.global.f32 	%f58, [%rd61];
	fma.rn.f32 	%f66, %f57, %f58, %f66;
$L__BB0_12:
	ld.param.u64 	%rd65, [_Z26matrix_multiply_gpu_kernelPKfS0_Pfi_param_2];
	add.s32 	%r34, %r3, %r2;
	cvta.to.global.u64 	%rd62, %rd65;
	mul.wide.s32 	%rd63, %r34, 4;
	add.s64 	%rd64, %rd62, %rd63;
	st.global.f32 	[%rd64], %f66;
$L__BB0_13:
	ret;

}


// ===== COMPILED SASS (sm_100) =====

	.target	sm_100

	.elftype	@"ET_EXEC"


//--------------------- .note.nv.tkinfo           --------------------------
	.section	.note.nv.tkinfo,"",@"SHT_NOTE"
	.sectionflags	@"SHF_NOTE_NV_TKINFO"
	.tkinfo
        /*0018*/ 	.word	0x00000002
        /*0030*/ 	.string	""
        /*0030*/ 	.string	"ptxas"
        /*0030*/ 	.string	"Cuda compilation tools, release 13.0, V13.0.88"
        /*0030*/ 	.string	"Build cuda_13.0.r13.0/compiler.36424714_0"
        /*0030*/ 	.string	"-arch sm_100 -m 64 "



//--------------------- .note.nv.cuinfo           --------------------------
	.section	.note.nv.cuinfo,"",@"SHT_NOTE"
	.sectionflags	@"SHF_NOTE_NV_CUINFO"
        /*0018*/ 	.short	0x0002
        /*001a*/ 	.short	0x0064
        /*001c*/ 	.short	0x0082
	.zero		2


//--------------------- .nv.info                  --------------------------
	.section	.nv.info,"",@"SHT_CUDA_INFO"
	.align	4


	//----- nvinfo : EIATTR_REGCOUNT
	.align		4
        /*0000*/ 	.byte	0x04, 0x2f
        /*0002*/ 	.short	(.L_1 - .L_0)
	.align		4
.L_0:
        /*0004*/ 	.word	index@(_Z26matrix_multiply_gpu_kernelPKfS0_Pfi)
        /*0008*/ 	.word	0x0000001e


	//----- nvinfo : EIATTR_FRAME_SIZE
	.align		4
.L_1:
        /*000c*/ 	.byte	0x04, 0x11
        /*000e*/ 	.short	(.L_3 - .L_2)
	.align		4
.L_2:
        /*0010*/ 	.word	index@(_Z26matrix_multiply_gpu_kernelPKfS0_Pfi)
        /*0014*/ 	.word	0x00000000


	//----- nvinfo : EIATTR_MIN_STACK_SIZE
	.align		4
.L_3:
        /*0018*/ 	.byte	0x04, 0x12
        /*001a*/ 	.short	(.L_5 - .L_4)
	.align		4
.L_4:
        /*001c*/ 	.word	index@(_Z26matrix_multiply_gpu_kernelPKfS0_Pfi)
        /*0020*/ 	.word	0x00000000
.L_5:


//--------------------- .nv.compat                --------------------------
	.section	.nv.compat,"",@"SHT_CUDA_COMPAT_INFO"
	.align	4
        /*0000*/ 	.byte	0x02, 0x09, 0x00, 0x00, 0x02, 0x02, 0x01, 0x00, 0x02, 0x05, 0x05, 0x00, 0x03, 0x07, 0x01, 0x01
        /*0010*/ 	.byte	0x02, 0x03, 0x00, 0x00, 0x02, 0x06, 0x01, 0x00, 0x04, 0x0b, 0x08, 0x00, 0x09, 0x00, 0x00, 0x00
        /*0020*/ 	.byte	0x00, 0x00, 0x00, 0x00


//--------------------- .nv.info._Z26matrix_multiply_gpu_kernelPKfS0_Pfi --------------------------
	.section	.nv.info._Z26matrix_multiply_gpu_kernelPKfS0_Pfi,"",@"SHT_CUDA_INFO"
	.sectionflags	@""
	.align	4


	//----- nvinfo : EIATTR_CUDA_API_VERSION
	.align		4
        /*0000*/ 	.byte	0x04, 0x37
        /*0002*/ 	.short	(.L_7 - .L_6)
.L_6:
        /*0004*/ 	.word	0x00000082


	//----- nvinfo : EIATTR_KPARAM_INFO
	.align		4
.L_7:
        /*0008*/ 	.byte	0x04, 0x17
        /*000a*/ 	.short	(.L_9 - .L_8)
.L_8:
        /*000c*/ 	.word	0x00000000
        /*0010*/ 	.short	0x0003
        /*0012*/ 	.short	0x0018
        /*0014*/ 	.byte	0x00, 0xf0, 0x11, 0x00


	//----- nvinfo : EIATTR_KPARAM_INFO
	.align		4
.L_9:
        /*0018*/ 	.byte	0x04, 0x17
        /*001a*/ 	.short	(.L_11 - .L_10)
.L_10:
        /*001c*/ 	.word	0x00000000
        /*0020*/ 	.short	0x0002
        /*0022*/ 	.short	0x0010
        /*0024*/ 	.byte	0x00, 0xf5, 0x21, 0x00


	//----- nvinfo : EIATTR_KPARAM_INFO
	.align		4
.L_11:
        /*0028*/ 	.byte	0x04, 0x17
        /*002a*/ 	.short	(.L_13 - .L_12)
.L_12:
        /*002c*/ 	.word	0x00000000
        /*0030*/ 	.short	0x0001
        /*0032*/ 	.short	0x0008
        /*0034*/ 	.byte	0x00, 0xf5, 0x21, 0x00


	//----- nvinfo : EIATTR_KPARAM_INFO
	.align		4
.L_13:
        /*0038*/ 	.byte	0x04, 0x17
        /*003a*/ 	.short	(.L_15 - .L_14)
.L_14:
        /*003c*/ 	.word	0x00000000
        /*0040*/ 	.short	0x0000
        /*0042*/ 	.short	0x0000
        /*0044*/ 	.byte	0x00, 0xf5, 0x21, 0x00


	//----- nvinfo : EIATTR_SPARSE_MMA_MASK
	.align		4
.L_15:
        /*0048*/ 	.byte	0x03, 0x50
        /*004a*/ 	.short	0x0000


	//----- nvinfo : EIATTR_MAXREG_COUNT
	.align		4
        /*004c*/ 	.byte	0x03, 0x1b
        /*004e*/ 	.short	0x00ff


	//----- nvinfo : EIATTR_MERCURY_ISA_VERSION
	.align		4
        /*0050*/ 	.byte	0x03, 0x5f
        /*0052*/ 	.short	0x0101


	//----- nvinfo : EIATTR_VRC_CTA_INIT_COUNT
	.align		4
        /*0054*/ 	.byte	0x02, 0x4a
	.zero		1
	.zero		1


	//----- nvinfo : EIATTR_EXIT_INSTR_OFFSETS
	.align		4
        /*0058*/ 	.byte	0x04, 0x1c
        /*005a*/ 	.short	(.L_17 - .L_16)


	//   ....[0]....
.L_16:
        /*005c*/ 	.word	0x000000c0


	//   ....[1]....
        /*0060*/ 	.word	0x00000a90


	//----- nvinfo : EIATTR_CBANK_PARAM_SIZE
	.align		4
.L_17:
        /*0064*/ 	.byte	0x03, 0x19
        /*0066*/ 	.short	0x001c


	//----- nvinfo : EIATTR_PARAM_CBANK
	.align		4
        /*0068*/ 	.byte	0x04, 0x0a
        /*006a*/ 	.short	(.L_19 - .L_18)
	.align		4
.L_18:
        /*006c*/ 	.word	index@(.nv.constant0._Z26matrix_multiply_gpu_kernelPKfS0_Pfi)
        /*0070*/ 	.short	0x0380
        /*0072*/ 	.short	0x001c


	//----- nvinfo : EIATTR_SW_WAR
	.align		4
.L_19:
        /*0074*/ 	.byte	0x04, 0x36
        /*0076*/ 	.short	(.L_21 - .L_20)
.L_20:
        /*0078*/ 	.word	0x00000008
.L_21:


//--------------------- .nv.callgraph             --------------------------
	.section	.nv.callgraph,"",@"SHT_CUDA_CALLGRAPH"
	.align	4
	.sectionentsize	8
	.align		4
        /*0000*/ 	.word	0x00000000
	.align		4
        /*0004*/ 	.word	0xffffffff
	.align		4
        /*0008*/ 	.word	0x00000000
	.align		4
        /*000c*/ 	.word	0xfffffffe
	.align		4
        /*0010*/ 	.word	0x00000000
	.align		4
        /*0014*/ 	.word	0xfffffffd
	.align		4
        /*0018*/ 	.word	0x00000000
	.align		4
        /*001c*/ 	.word	0xfffffffc


//--------------------- .text._Z26matrix_multiply_gpu_kernelPKfS0_Pfi --------------------------
	.section	.text._Z26matrix_multiply_gpu_kernelPKfS0_Pfi,"ax",@progbits
	.align	128
        .global         _Z26matrix_multiply_gpu_kernelPKfS0_Pfi
        .type           _Z26matrix_multiply_gpu_kernelPKfS0_Pfi,@function
        .size           _Z26matrix_multiply_gpu_kernelPKfS0_Pfi,(.L_x_5 - _Z26matrix_multiply_gpu_kernelPKfS0_Pfi)
        .other          _Z26matrix_multiply_gpu_kernelPKfS0_Pfi,@"STO_CUDA_ENTRY STV_DEFAULT"
_Z26matrix_multiply_gpu_kernelPKfS0_Pfi:
.text._Z26matrix_multiply_gpu_kernelPKfS0_Pfi:
[----:B------:R-:W-:Y:S01]  /*0000*/  LDC R1, c[0x0][0x37c] ;  /* 0x0000df00ff017b82 */ /* 0x000fe20000000800 */
[----:B------:R-:W0:Y:S07]  /*0010*/  S2R R0, SR_TID.Y ;  /* 0x0000000000007919 */ /* 0x000e2e0000002200 */
[----:B------:R-:W0:Y:S01]  /*0020*/  S2UR UR4, SR_CTAID.Y ;  /* 0x00000000000479c3 */ /* 0x000e220000002600 */
[----:B------:R-:W1:Y:S01]  /*0030*/  LDCU UR20, c[0x0][0x398] ;  /* 0x00007300ff1477ac */ /* 0x000e620008000800 */
[----:B------:R-:W2:Y:S06]  /*0040*/  S2R R3, SR_TID.X ;  /* 0x0000000000037919 */ /* 0x000eac0000002100 */
[----:B------:R-:W0:Y:S08]  /*0050*/  LDC R13, c[0x0][0x364] ;  /* 0x0000d900ff0d7b82 */ /* 0x000e300000000800 */
[----:B------:R-:W2:Y:S08]  /*0060*/  S2UR UR5, SR_CTAID.X ;  /* 0x00000000000579c3 */ /* 0x000eb00000002500 */
[----:B------:R-:W2:Y:S01]  /*0070*/  LDC R2, c[0x0][0x360] ;  /* 0x0000d800ff027b82 */ /* 0x000ea20000000800 */
[----:B0-----:R-:W-:-:S02]  /*0080*/  IMAD R13, R13, UR4, R0 ;  /* 0x000000040d0d7c24 */ /* 0x001fc4000f8e0200 */
[----:B--2---:R-:W-:-:S05]  /*0090*/  IMAD R0, R2, UR5, R3 ;  /* 0x0000000502007c24 */ /* 0x004fca000f8e0203 */
[----:B------:R-:W-:-:S04]  /*00a0*/  VIMNMX R2, PT, PT, R13, R0, !PT ;  /* 0x000000000d027248 */ /* 0x000fc80007fe0100 */
[----:B-1----:R-:W-:-:S13]  /*00b0*/  ISETP.GE.AND P0, PT, R2, UR20, PT ;  /* 0x0000001402007c0c */ /* 0x002fda000bf06270 */
[----:B------:R-:W-:Y:S05]  /*00c0*/  @P0 EXIT ;  /* 0x000000000000094d */ /* 0x000fea0003800000 */
[----:B------:R-:W-:Y:S01]  /*00d0*/  UISETP.GE.U32.AND UP0, UPT, UR20, 0x8, UPT ;  /* 0x000000081400788c */ /* 0x000fe2000bf06070 */
[----:B------:R-:W-:Y:S02]  /*00e0*/  HFMA2 R12, -RZ, RZ, 0, 0 ;  /* 0x00000000ff0c7431 */ /* 0x000fe400000001ff */
[----:B------:R-:W-:Y:S01]  /*00f0*/  IMAD R13, R13, UR20, RZ ;  /* 0x000000140d0d7c24 */ /* 0x000fe2000f8e02ff */
[----:B------:R-:W-:Y:S01]  /*0100*/  UMOV UR4, URZ ;  /* 0x000000ff00047c82 */ /* 0x000fe20008000000 */
[----:B------:R-:W0:Y:S04]  /*0110*/  LDCU.64 UR18, c[0x0][0x358] ;  /* 0x00006b00ff1277ac */ /* 0x000e280008000a00 */
[----:B------:R-:W-:Y:S05]  /*0120*/  BRA.U !UP0, `(.L_x_0) ;  /* 0x0000000508047547 */ /* 0x000fea000b800000 */
[----:B------:R-:W1:Y:S01]  /*0130*/  LDCU.128 UR24, c[0x0][0x380] ;  /* 0x00007000ff1877ac */ /* 0x000e620008000c00 */
[----:B------:R-:W-:Y:S02]  /*0140*/  MOV R12, RZ ;  /* 0x000000ff000c7202 */ /* 0x000fe40000000f00 */
[----:B------:R-:W-:Y:S01]  /*0150*/  MOV R14, R0 ;  /* 0x00000000000e7202 */ /* 0x000fe20000000f00 */
[----:B------:R-:W-:-:S04]  /*0160*/  ULOP3.LUT UR4, UR20, 0x7ffffff8, URZ, 0xc0, !UPT ;  /* 0x7ffffff814047892 */ /* 0x000fc8000f8ec0ff */
[----:B------:R-:W-:Y:S01]  /*0170*/  UIADD3 UR5, UPT, UPT, -UR4, URZ, URZ ;  /* 0x000000ff04057290 */ /* 0x000fe2000fffe1ff */
[----:B-1----:R-:W-:Y:S01]  /*0180*/  MOV R2, UR24 ;  /* 0x0000001800027c02 */ /* 0x002fe20008000f00 */
[----:B------:R-:W-:Y:S01]  /*0190*/  UIMAD.WIDE UR6, UR20, 0x8, UR26 ;  /* 0x00000008140678a5 */ /* 0x000fe2000f8e021a */
[----:B------:R-:W-:Y:S01]  /*01a0*/  MOV R3, UR25 ;  /* 0x0000001900037c02 */ /* 0x000fe20008000f00 */
[----:B------:R-:W-:Y:S02]  /*01b0*/  UIMAD.WIDE UR8, UR20, 0xc, UR26 ;  /* 0x0000000c140878a5 */ /* 0x000fe4000f8e021a */
[----:B------:R-:W-:Y:S01]  /*01c0*/  UIMAD.WIDE UR10, UR20, 0x10, UR26 ;  /* 0x00000010140a78a5 */ /* 0x000fe2000f8e021a */
[----:B------:R-:W-:Y:S01]  /*01d0*/  IMAD.WIDE.U32 R2, R13, 0x4, R2 ;  /* 0x000000040d027825 */ /* 0x000fe200078e0002 */
[----:B------:R-:W-:Y:S02]  /*01e0*/  UIMAD.WIDE UR12, UR20, 0x14, UR26 ;  /* 0x00000014140c78a5 */ /* 0x000fe4000f8e021a */
[----:B------:R-:W-:Y:S01]  /*01f0*/  UIMAD.WIDE UR14, UR20, 0x18, UR26 ;  /* 0x00000018140e78a5 */ /* 0x000fe2000f8e021a */
[----:B------:R-:W-:Y:S01]  /*0200*/  IADD3 R2, P0, PT, R2, 0x10, RZ ;  /* 0x0000001002027810 */ /* 0x000fe20007f1e0ff */
[----:B------:R-:W-:-:S03]  /*0210*/  UIMAD.WIDE UR16, UR20, 0x1c, UR26 ;  /* 0x0000001c141078a5 */ /* 0x000fc6000f8e021a */
[----:B------:R-:W-:-:S09]  /*0220*/  IADD3.X R3, PT, PT, RZ, R3, RZ, P0, !PT ;  /* 0x00000003ff037210 */ /* 0x000fd200007fe4ff */
.L_x_1:
[----:B------:R-:W-:Y:S01]  /*0230*/  UIMAD.WIDE UR22, UR20, 0x4, UR26 ;  /* 0x00000004141678a5 */ /* 0x000fe2000f8e021a */
[----:B------:R-:W-:Y:S02]  /*0240*/  IMAD.MOV.U32 R23, RZ, RZ, 0x4 ;  /* 0x00000004ff177424 */ /* 0x000fe400078e00ff */
[----:B------:R-:W-:Y:S01]  /*0250*/  HFMA2 R11, -RZ, RZ, 0, 2.384185791015625e-07 ;  /* 0x00000004ff0b7431 */ /* 0x000fe200000001ff */
[----:B------:R-:W-:Y:S01]  /*0260*/  MOV R25, 0x4 ;  /* 0x0000000400197802 */ /* 0x000fe20000000f00 */
[----:B0-----:R-:W2:Y:S01]  /*0270*/  LDG.E R21, desc[UR18][R2.64+-0x10] ;  /* 0xfffff01202157981 */ /* 0x001ea2000c1e1900 */
[C---:B------:R-:W-:Y:S01]  /*0280*/  IMAD.WIDE R22, R14.reuse, R23, UR26 ;  /* 0x0000001a0e167e25 */ /* 0x040fe2000f8e0217 */
[----:B------:R-:W-:Y:S02]  /*0290*/  MOV R8, UR22 ;  /* 0x0000001600087c02 */ /* 0x000fe40008000f00 */
[----:B------:R-:W-:Y:S01]  /*02a0*/  MOV R9, UR23 ;  /* 0x0000001700097c02 */ /* 0x000fe20008000f00 */
[----:B------:R-:W3:Y:S02]  /*02b0*/  LDG.E R19, desc[UR18][R2.64+-0xc] ;  /* 0xfffff41202137981 */ /* 0x000ee4000c1e1900 */
[----:B------:R-:W-:-:S02]  /*02c0*/  IMAD.WIDE R8, R14, 0x4, R8 ;  /* 0x000000040e087825 */ /* 0x000fc400078e0208 */
[----:B------:R-:W2:Y:S01]  /*02d0*/  LDG.E R22, desc[UR18][R22.64] ;  /* 0x0000001216167981 */ /* 0x000ea2000c1e1900 */
[----:B------:R-:W-:Y:S01]  /*02e0*/  MOV R5, 0x4 ;  /* 0x0000000400057802 */ /* 0x000fe20000000f00 */
[C---:B------:R-:W-:Y:S02]  /*02f0*/  IMAD.WIDE R24, R14.reuse, R25, UR6 ;  /* 0x000000060e187e25 */ /* 0x040fe4000f8e0219 */
[----:B------:R0:W3:Y:S02]  /*0300*/  LDG.E R20, desc[UR18][R8.64] ;  /* 0x0000001208147981 */ /* 0x0000e4000c1e1900 */
[----:B------:R-:W-:Y:S02]  /*0310*/  IMAD.WIDE R10, R14, R11, UR8 ;  /* 0x000000080e0a7e25 */ /* 0x000fe4000f8e020b */
[----:B------:R-:W4:Y:S04]  /*0320*/  LDG.E R18, desc[UR18][R24.64] ;  /* 0x0000001218127981 */ /* 0x000f28000c1e1900 */
[----:B------:R-:W4:Y:S01]  /*0330*/  LDG.E R17, desc[UR18][R2.64+-0x8] ;  /* 0xfffff81202117981 */ /* 0x000f22000c1e1900 */
[----:B0-----:R-:W-:-:S02]  /*0340*/  HFMA2 R9, -RZ, RZ, 0, 2.384185791015625e-07 ;  /* 0x00000004ff097431 */ /* 0x001fc400000001ff */
[----:B------:R-:W-:Y:S01]  /*0350*/  IMAD.MOV.U32 R7, RZ, RZ, 0x4 ;  /* 0x00000004ff077424 */ /* 0x000fe200078e00ff */
[----:B------:R0:W5:Y:S01]  /*0360*/  LDG.E R16, desc[UR18][R10.64] ;  /* 0x000000120a107981 */ /* 0x000162000c1e1900 */
[----:B------:R-:W-:-:S03]  /*0370*/  IMAD.WIDE R4, R14, R5, UR10 ;  /* 0x0000000a0e047e25 */ /* 0x000fc6000f8e0205 */
[----:B------:R-:W5:Y:S01]  /*0380*/  LDG.E R15, desc[UR18][R2.64+-0x4] ;  /* 0xfffffc12020f7981 */ /* 0x000f62000c1e1900 */
[C---:B------:R-:W-:Y:S01]  /*0390*/  IMAD.WIDE R6, R14.reuse, R7, UR12 ;  /* 0x0000000c0e067e25 */ /* 0x040fe2000f8e0207 */
[----:B------:R-:W-:Y:S02]  /*03a0*/  MOV R27, 0x4 ;  /* 0x00000004001b7802 */ /* 0x000fe40000000f00 */
[----:B------:R1:W5:Y:S01]  /*03b0*/  LDG.E R4, desc[UR18][R4.64] ;  /* 0x0000001204047981 */ /* 0x000362000c1e1900 */
[----:B------:R-:W-:-:S03]  /*03c0*/  IMAD.WIDE R8, R14, R9, UR14 ;  /* 0x0000000e0e087e25 */ /* 0x000fc6000f8e0209 */
[----:B------:R-:W5:Y:S01]  /*03d0*/  LDG.E R23, desc[UR18][R2.64] ;  /* 0x0000001202177981 */ /* 0x000f62000c1e1900 */
[----:B0-----:R-:W-:-:S03]  /*03e0*/  IMAD.WIDE R10, R14, R27, UR16 ;  /* 0x000000100e0a7e25 */ /* 0x001fc6000f8e021b */
[----:B------:R-:W5:Y:S04]  /*03f0*/  LDG.E R7, desc[UR18][R6.64] ;  /* 0x0000001206077981 */ /* 0x000f68000c1e1900 */
[----:B------:R-:W5:Y:S04]  /*0400*/  LDG.E R24, desc[UR18][R2.64+0x4] ;  /* 0x0000041202187981 */ /* 0x000f68000c1e1900 */
[----:B------:R-:W5:Y:S04]  /*0410*/  LDG.E R8, desc[UR18][R8.64] ;  /* 0x0000001208087981 */ /* 0x000f68000c1e1900 */
[----:B------:R-:W5:Y:S04]  /*0420*/  LDG.E R25, desc[UR18][R2.64+0x8] ;  /* 0x0000081202197981 */ /* 0x000f68000c1e1900 */
[----:B------:R-:W5:Y:S04]  /*0430*/  LDG.E R10, desc[UR18][R10.64] ;  /* 0x000000120a0a7981 */ /* 0x000f68000c1e1900 */
[----:B------:R0:W5:Y:S01]  /*0440*/  LDG.E R27, desc[UR18][R2.64+0xc] ;  /* 0x00000c12021b7981 */ /* 0x000162000c1e1900 */
[----:B------:R-:W-:-:S04]  /*0450*/  UIADD3 UR5, UPT, UPT, UR5, 0x8, URZ ;  /* 0x0000000805057890 */ /* 0x000fc8000fffe0ff */
[----:B------:R-:W-:Y:S01]  /*0460*/  UISETP.NE.AND UP0, UPT, UR5, URZ, UPT ;  /* 0x000000ff0500728c */ /* 0x000fe2000bf05270 */
[----:B-1----:R-:W-:Y:S02]  /*0470*/  MOV R5, UR20 ;  /* 0x0000001400057c02 */ /* 0x002fe40008000f00 */
[----:B0-----:R-:W-:Y:S02]  /*0480*/  IADD3 R2, P0, PT, R2, 0x20, RZ ;  /* 0x0000002002027810 */ /* 0x001fe40007f1e0ff */
[----:B------:R-:W-:Y:S02]  /*0490*/  LEA R14, R5, R14, 0x3 ;  /* 0x0000000e050e7211 */ /* 0x000fe400078e18ff */
[----:B------:R-:W-:Y:S01]  /*04a0*/  IADD3.X R3, PT, PT, RZ, R3, RZ, P0, !PT ;  /* 0x00000003ff037210 */ /* 0x000fe200007fe4ff */
[----:B--2---:R-:W-:-:S04]  /*04b0*/  FFMA R22, R21, R22, R12 ;  /* 0x0000001615167223 */ /* 0x004fc8000000000c */
[----:B---3--:R-:W-:-:S04]  /*04c0*/  FFMA R20, R19, R20, R22 ;  /* 0x0000001413147223 */ /* 0x008fc80000000016 */
[----:B----4-:R-:W-:-:S04]  /*04d0*/  FFMA R18, R17, R18, R20 ;  /* 0x0000001211127223 */ /* 0x010fc80000000014 */
[----:B-----5:R-:W-:-:S04]  /*04e0*/  FFMA R16, R15, R16, R18 ;  /* 0x000000100f107223 */ /* 0x020fc80000000012 */
[----:B------:R-:W-:-:S04]  /*04f0*/  FFMA R23, R23, R4, R16 ;  /* 0x0000000417177223 */ /* 0x000fc80000000010 */
[----:B------:R-:W-:-:S04]  /*0500*/  FFMA R24, R24, R7, R23 ;  /* 0x0000000718187223 */ /* 0x000fc80000000017 */
[----:B------:R-:W-:-:S04]  /*0510*/  FFMA R8, R25, R8, R24 ;  /* 0x0000000819087223 */ /* 0x000fc80000000018 */
[----:B------:R-:W-:Y:S01]  /*0520*/  FFMA R12, R27, R10, R8 ;  /* 0x0000000a1b0c7223 */ /* 0x000fe20000000008 */
[----:B------:R-:W-:Y:S06]  /*0530*/  BRA.U UP0, `(.L_x_1) ;  /* 0xfffffffd003c7547 */ /* 0x000fec000b83ffff */
.L_x_0:
[----:B------:R-:W-:-:S04]  /*0540*/  ULOP3.LUT UR6, UR20, 0x7, URZ, 0xc0, !UPT ;  /* 0x0000000714067892 */ /* 0x000fc8000f8ec0ff */
[----:B------:R-:W-:-:S09]  /*0550*/  UISETP.NE.AND UP0, UPT, UR6, URZ, UPT ;  /* 0x000000ff0600728c */ /* 0x000fd2000bf05270 */
[----:B------:R-:W-:Y:S05]  /*0560*/  BRA.U !UP0, `(.L_x_2) ;  /* 0x0000000508387547 */ /* 0x000fea000b800000 */
[----:B------:R-:W-:Y:S02]  /*0570*/  UISETP.GE.U32.AND UP0, UPT, UR6, 0x4, UPT ;  /* 0x000000040600788c */ /* 0x000fe4000bf06070 */
[----:B------:R-:W-:-:S04]  /*0580*/  ULOP3.LUT UR5, UR20, 0x3, URZ, 0xc0, !UPT ;  /* 0x0000000314057892 */ /* 0x000fc8000f8ec0ff */
[----:B------:R-:W-:-:S03]  /*0590*/  UISETP.NE.AND UP1, UPT, UR5, URZ, UPT ;  /* 0x000000ff0500728c */ /* 0x000fc6000bf25270 */
[----:B------:R-:W-:Y:S08]  /*05a0*/  BRA.U !UP0, `(.L_x_3) ;  /* 0x00000001087c7547 */ /* 0x000ff0000b800000 */
[----:B------:R-:W1:Y:S01]  /*05b0*/  LDC.64 R6, c[0x0][0x388] ;  /* 0x0000e200ff067b82 */ /* 0x000e620000000a00 */
[----:B------:R-:W2:Y:S01]  /*05c0*/  LDCU.64 UR6, c[0x0][0x380] ;  /* 0x00007000ff0677ac */ /* 0x000ea20008000a00 */
[----:B------:R-:W-:Y:S01]  /*05d0*/  IMAD.U32 R9, RZ, RZ, UR4 ;  /* 0x00000004ff097e24 */ /* 0x000fe2000f8e00ff */
[C---:B------:R-:W-:Y:S02]  /*05e0*/  IADD3 R3, PT, PT, R13.reuse, UR4, RZ ;  /* 0x000000040d037c10 */ /* 0x040fe4000fffe0ff */
[----:B------:R-:W-:Y:S01]  /*05f0*/  IADD3 R10, P0, PT, R13, UR4, RZ ;  /* 0x000000040d0a7c10 */ /* 0x000fe2000ff1e0ff */
[----:B------:R-:W-:Y:S01]  /*0600*/  IMAD R9, R9, UR20, R0 ;  /* 0x0000001409097c24 */ /* 0x000fe2000f8e0200 */
[----:B------:R-:W-:Y:S01]  /*0610*/  MOV R11, UR20 ;  /* 0x00000014000b7c02 */ /* 0x000fe20008000f00 */
[----:B------:R-:W3:Y:S01]  /*0620*/  LDC.64 R4, c[0x0][0x380] ;  /* 0x0000e000ff047b82 */ /* 0x000ee20000000a00 */
[----:B------:R-:W-:Y:S01]  /*0630*/  MOV R15, UR20 ;  /* 0x00000014000f7c02 */ /* 0x000fe20008000f00 */
[----:B-1----:R-:W-:Y:S01]  /*0640*/  IMAD.WIDE R6, R9, 0x4, R6 ;  /* 0x0000000409067825 */ /* 0x002fe200078e0206 */
[----:B------:R-:W-:-:S05]  /*0650*/  MOV R9, UR20 ;  /* 0x0000001400097c02 */ /* 0x000fca0008000f00 */
[----:B------:R-:W-:Y:S02]  /*0660*/  IMAD.WIDE R8, R9, 0x4, R6 ;  /* 0x0000000409087825 */ /* 0x000fe400078e0206 */
[----:B0-----:R-:W4:Y:S02]  /*0670*/  LDG.E R6, desc[UR18][R6.64] ;  /* 0x0000001206067981 */ /* 0x001f24000c1e1900 */
[----:B---3--:R-:W-:Y:S01]  /*0680*/  IMAD.WIDE.U32 R4, R3, 0x4, R4 ;  /* 0x0000000403047825 */ /* 0x008fe200078e0004 */
[----:B------:R-:W-:Y:S01]  /*0690*/  IADD3.X R3, PT, PT, RZ, RZ, RZ, P0, !PT ;  /* 0x000000ffff037210 */ /* 0x000fe200007fe4ff */
[----:B------:R-:W3:Y:S01]  /*06a0*/  LDG.E R17, desc[UR18][R8.64] ;  /* 0x0000001208117981 */ /* 0x000ee2000c1e1900 */
[----:B--2---:R-:W-:-:S03]  /*06b0*/  LEA R2, P0, R10, UR6, 0x2 ;  /* 0x000000060a027c11 */ /* 0x004fc6000f8010ff */
[----:B------:R-:W4:Y:S01]  /*06c0*/  LDG.E R5, desc[UR18][R4.64] ;  /* 0x0000001204057981 */ /* 0x000f22000c1e1900 */
[----:B------:R-:W-:Y:S01]  /*06d0*/  LEA.HI.X R3, R10, UR7, R3, 0x2, P0 ;  /* 0x000000070a037c11 */ /* 0x000fe200080f1403 */
[----:B------:R-:W-:-:S04]  /*06e0*/  IMAD.WIDE R10, R11, 0x4, R8 ;  /* 0x000000040b0a7825 */ /* 0x000fc800078e0208 */
[----:B------:R-:W3:Y:S01]  /*06f0*/  LDG.E R16, desc[UR18][R2.64+0x4] ;  /* 0x0000041202107981 */ /* 0x000ee2000c1e1900 */
[----:B------:R-:W-:-:S03]  /*0700*/  IMAD.WIDE R14, R15, 0x4, R10 ;  /* 0x000000040f0e7825 */ /* 0x000fc600078e020a */
[----:B------:R-:W2:Y:S04]  /*0710*/  LDG.E R19, desc[UR18][R10.64] ;  /* 0x000000120a137981 */ /* 0x000ea8000c1e1900 */
[----:B------:R-:W2:Y:S04]  /*0720*/  LDG.E R18, desc[UR18][R2.64+0x8] ;  /* 0x0000081202127981 */ /* 0x000ea8000c1e1900 */
[----:B------:R-:W5:Y:S04]  /*0730*/  LDG.E R20, desc[UR18][R2.64+0xc] ;  /* 0x00000c1202147981 */ /* 0x000f68000c1e1900 */
[----:B------:R-:W5:Y:S01]  /*0740*/  LDG.E R14, desc[UR18][R14.64] ;  /* 0x000000120e0e7981 */ /* 0x000f62000c1e1900 */
[----:B------:R-:W-:Y:S01]  /*0750*/  UIADD3 UR4, UPT, UPT, UR4, 0x4, URZ ;  /* 0x0000000404047890 */ /* 0x000fe2000fffe0ff */
[----:B----4-:R-:W-:-:S04]  /*0760*/  FFMA R5, R5, R6, R12 ;  /* 0x0000000605057223 */ /* 0x010fc8000000000c */
[----:B---3--:R-:W-:-:S04]  /*0770*/  FFMA R5, R16, R17, R5 ;  /* 0x0000001110057223 */ /* 0x008fc80000000005 */
[----:B--2---:R-:W-:-:S04]  /*0780*/  FFMA R5, R18, R19, R5 ;  /* 0x0000001312057223 */ /* 0x004fc80000000005 */
[----:B-----5:R-:W-:-:S07]  /*0790*/  FFMA R12, R20, R14, R5 ;  /* 0x0000000e140c7223 */ /* 0x020fce0000000005 */
.L_x_3:
[----:B------:R-:W-:Y:S05]  /*07a0*/  BRA.U !UP1, `(.L_x_2) ;  /* 0x0000000109a87547 */ /* 0x000fea000b800000 */
[----:B------:R-:W-:Y:S01]  /*07b0*/  UISETP.NE.AND UP0, UPT, UR5, 0x1, UPT ;  /* 0x000000010500788c */ /* 0x000fe2000bf05270 */
[----:B------:R-:W-:Y:S01]  /*07c0*/  MOV R7, UR4 ;  /* 0x0000000400077c02 */ /* 0x000fe20008000f00 */
[----:B------:R-:W-:Y:S02]  /*07d0*/  ULOP3.LUT UR5, UR20, 0x1, URZ, 0xc0, !UPT ;  /* 0x0000000114057892 */ /* 0x000fe4000f8ec0ff */
[----:B------:R-:W-:Y:S02]  /*07e0*/  MOV R15, UR20 ;  /* 0x00000014000f7c02 */ /* 0x000fe40008000f00 */
[----:B------:R-:W-:Y:S01]  /*07f0*/  UISETP.NE.U32.AND UP1, UPT, UR5, 0x1, UPT ;  /* 0x000000010500788c */ /* 0x000fe2000bf25070 */
[----:B------:R-:W-:-:S04]  /*0800*/  PLOP3.LUT P1, PT, PT, PT, UP0, 0x80, 0x8 ;  /* 0x000000000008781c */ /* 0x000fc80003f2f008 */
[----:B------:R-:W1:Y:S01]  /*0810*/  @UP0 LDCU.128 UR8, c[0x0][0x380] ;  /* 0x00007000ff0807ac */ /* 0x000e620008000c00 */
[----:B------:R-:W-:Y:S01]  /*0820*/  PLOP3.LUT P0, PT, PT, PT, UP1, 0x80, 0x8 ;  /* 0x000000000008781c */ /* 0x000fe20003f0f018 */
[----:B------:R-:W2:Y:S04]  /*0830*/  @UP0 LDCU.64 UR6, c[0x0][0x380] ;  /* 0x00007000ff0607ac */ /* 0x000ea80008000a00 */
[----:B------:R-:W3:Y:S03]  /*0840*/  @!UP1 LDCU.128 UR12, c[0x0][0x380] ;  /* 0x00007000ff0c97ac */ /* 0x000ee60008000c00 */
[C---:B------:R-:W-:Y:S02]  /*0850*/  @P1 IADD3 R3, PT, PT, R13.reuse, UR4, RZ ;  /* 0x000000040d031c10 */ /* 0x040fe4000fffe0ff */
[----:B------:R-:W-:Y:S01]  /*0860*/  @P1 IADD3 R6, P2, PT, R13, UR4, RZ ;  /* 0x000000040d061c10 */ /* 0x000fe2000ff5e0ff */
[----:B------:R-:W-:Y:S01]  /*0870*/  @UP0 UIADD3 UR4, UPT, UPT, UR4, 0x2, URZ ;  /* 0x0000000204040890 */ /* 0x000fe2000fffe0ff */
[----:B-1----:R-:W-:Y:S01]  /*0880*/  MOV R11, UR9 ;  /* 0x00000009000b7c02 */ /* 0x002fe20008000f00 */
[----:B------:R-:W-:Y:S01]  /*0890*/  IMAD.U32 R10, RZ, RZ, UR8 ;  /* 0x00000008ff0a7e24 */ /* 0x000fe2000f8e00ff */
[----:B------:R-:W-:-:S02]  /*08a0*/  MOV R4, UR10 ;  /* 0x0000000a00047c02 */ /* 0x000fc40008000f00 */
[----:B------:R-:W-:Y:S01]  /*08b0*/  MOV R5, UR11 ;  /* 0x0000000b00057c02 */ /* 0x000fe20008000f00 */
[----:B------:R-:W-:-:S04]  /*08c0*/  @P1 IMAD.WIDE.U32 R10, R3, 0x4, R10 ;  /* 0x00000004030a1825 */ /* 0x000fc800078e000a */
[----:B------:R-:W-:Y:S01]  /*08d0*/  @P1 IMAD R3, R7, UR20, R0 ;  /* 0x0000001407031c24 */ /* 0x000fe2000f8e0200 */
[----:B------:R-:W-:Y:S01]  /*08e0*/  @P1 IADD3.X R7, PT, PT, RZ, RZ, RZ, P2, !PT ;  /* 0x000000ffff071210 */ /* 0x000fe200017fe4ff */
[----:B------:R-:W-:Y:S01]  /*08f0*/  IMAD.U32 R19, RZ, RZ, UR4 ;  /* 0x00000004ff137e24 */ /* 0x000fe2000f8e00ff */
[C---:B--2---:R-:W-:Y:S01]  /*0900*/  @P1 LEA R2, P2, R6.reuse, UR6, 0x2 ;  /* 0x0000000606021c11 */ /* 0x044fe2000f8410ff */
[----:B------:R-:W-:Y:S01]  /*0910*/  @P1 IMAD.WIDE R4, R3, 0x4, R4 ;  /* 0x0000000403041825 */ /* 0x000fe200078e0204 */
[----:B------:R-:W-:Y:S01]  /*0920*/  @!P0 IADD3 R17, PT, PT, R13, UR4, RZ ;  /* 0x000000040d118c10 */ /* 0x000fe2000fffe0ff */
[----:B0-----:R-:W2:Y:S01]  /*0930*/  @P1 LDG.E R11, desc[UR18][R10.64] ;  /* 0x000000120a0b1981 */ /* 0x001ea2000c1e1900 */
[----:B------:R-:W-:Y:S01]  /*0940*/  @P1 LEA.HI.X R3, R6, UR7, R7, 0x2, P2 ;  /* 0x0000000706031c11 */ /* 0x000fe200090f1407 */
[----:B------:R-:W-:Y:S01]  /*0950*/  @!P0 IMAD R19, R19, UR20, R0 ;  /* 0x0000001413138c24 */ /* 0x000fe2000f8e0200 */
[----:B---3--:R-:W-:Y:S01]  /*0960*/  MOV R6, UR12 ;  /* 0x0000000c00067c02 */ /* 0x008fe20008000f00 */
[----:B------:R-:W-:Y:S01]  /*0970*/  @P1 IMAD.WIDE R14, R15, 0x4, R4 ;  /* 0x000000040f0e1825 */ /* 0x000fe200078e0204 */
[----:B------:R-:W-:Y:S01]  /*0980*/  MOV R7, UR13 ;  /* 0x0000000d00077c02 */ /* 0x000fe20008000f00 */
[----:B------:R-:W2:Y:S01]  /*0990*/  @P1 LDG.E R4, desc[UR18][R4.64] ;  /* 0x0000001204041981 */ /* 0x000ea2000c1e1900 */
[----:B------:R-:W-:-:S02]  /*09a0*/  MOV R8, UR14 ;  /* 0x0000000e00087c02 */ /* 0x000fc40008000f00 */
[----:B------:R-:W-:Y:S01]  /*09b0*/  MOV R9, UR15 ;  /* 0x0000000f00097c02 */ /* 0x000fe20008000f00 */
[----:B------:R-:W-:Y:S01]  /*09c0*/  @!P0 IMAD.WIDE.U32 R6, R17, 0x4, R6 ;  /* 0x0000000411068825 */ /* 0x000fe200078e0006 */
[----:B------:R-:W3:Y:S03]  /*09d0*/  @P1 LDG.E R14, desc[UR18][R14.64] ;  /* 0x000000120e0e1981 */ /* 0x000ee6000c1e1900 */
[----:B------:R-:W-:Y:S01]  /*09e0*/  @!P0 IMAD.WIDE R8, R19, 0x4, R8 ;  /* 0x0000000413088825 */ /* 0x000fe200078e0208 */
[----:B------:R-:W3:Y:S04]  /*09f0*/  @P1 LDG.E R2, desc[UR18][R2.64+0x4] ;  /* 0x0000041202021981 */ /* 0x000ee8000c1e1900 */
[----:B------:R-:W4:Y:S04]  /*0a00*/  @!P0 LDG.E R7, desc[UR18][R6.64] ;  /* 0x0000001206078981 */ /* 0x000f28000c1e1900 */
[----:B------:R-:W4:Y:S01]  /*0a10*/  @!P0 LDG.E R8, desc[UR18][R8.64] ;  /* 0x0000001208088981 */ /* 0x000f22000c1e1900 */
[----:B--2---:R-:W-:-:S04]  /*0a20*/  @P1 FFMA R11, R11, R4, R12 ;  /* 0x000000040b0b1223 */ /* 0x004fc8000000000c */
[----:B---3--:R-:W-:-:S04]  /*0a30*/  @P1 FFMA R12, R2, R14, R11 ;  /* 0x0000000e020c1223 */ /* 0x008fc8000000000b */
[----:B----4-:R-:W-:-:S07]  /*0a40*/  @!P0 FFMA R12, R7, R8, R12 ;  /* 0x00000008070c8223 */ /* 0x010fce000000000c */
.L_x_2:
[----:B------:R-:W1:Y:S01]  /*0a50*/  LDC.64 R2, c[0x0][0x390] ;  /* 0x0000e400ff027b82 */ /* 0x000e620000000a00 */
[----:B------:R-:W-:-:S05]  /*0a60*/  IADD3 R13, PT, PT, R0, R13, RZ ;  /* 0x0000000d000d7210 */ /* 0x000fca0007ffe0ff */
[----:B-1----:R-:W-:-:S05]  /*0a70*/  IMAD.WIDE R2, R13, 0x4, R2 ;  /* 0x000000040d027825 */ /* 0x002fca00078e0202 */
[----:B0-----:R-:W-:Y:S01]  /*0a80*/  STG.E desc[UR18][R2.64], R12 ;  /* 0x0000000c02007986 */ /* 0x001fe2000c101912 */
[----:B------:R-:W-:Y:S05]  /*0a90*/  EXIT ;  /* 0x000000000000794d */ /* 0x000fea0003800000 */
.L_x_4:
[----:B------:R-:W-:-:S00]  /*0aa0*/  BRA `(.L_x_4) ;  /* 0xfffffffc00fc7947 */ /* 0x000fc0000383ffff */
[----:B------:R-:W-:-:S00]  /*0ab0*/  NOP ;  /* 0x0000000000007918 */ /* 0x000fc00000000000 */
        /* <DEDUP_REMOVED lines=12> */
.L_x_5:


//--------------------- .nv.shared.reserved.0     --------------------------
	.section	.nv.shared.reserved.0,"aw",@nobits
	.weak		__nv_reservedSMEM_offset_0_alias
	.size		__nv_reservedSMEM_offset_0_alias, 0, 64
	.other		__nv_reservedSMEM_offset_0_alias,@"STO_CUDA_RESERVED_SHARED STV_DEFAULT"
__nv_reservedSMEM_offset_0_alias:
	.zero		0
	.zero		64


//--------------------- .nv.constant0._Z26matrix_multiply_gpu_kernelPKfS0_Pfi --------------------------
	.section	.nv.constant0._Z26matrix_multiply_gpu_kernelPKfS0_Pfi,"a",@progbits
	.sectionflags	@""
	.align	4
.nv.constant0._Z26matrix_multiply_gpu_kernelPKfS0_Pfi:
	.zero		924


//--------------------- SYMBOLS --------------------------

	.type		.nv.reservedSmem.offset0,@object
	.size		.nv.reservedSmem.offset0,0x4
